	.headerflags	@"EF_CUDA_TEXMODE_UNIFIED EF_CUDA_64BIT_ADDRESS EF_CUDA_ACCELERATORS EF_CUDA_SM90 EF_CUDA_VIRTUAL_SM(EF_CUDA_SM90)"
	.elftype	@"ET_EXEC"


//--------------------- .nv.info                  --------------------------
	.section	.nv.info,"",@"SHT_CUDA_INFO"
	.align	4


	//----- nvinfo : EIATTR_REGCOUNT
	.align		4
        /*0000*/ 	.byte	0x04, 0x2f
        /*0002*/ 	.short	(.L_1 - .L_0)
	.align		4
.L_0:
        /*0004*/ 	.word	index@(triton_poi_fused_cat_16)
        /*0008*/ 	.word	0x00000012


	//----- nvinfo : EIATTR_MIN_STACK_SIZE
	.align		4
.L_1:
        /*000c*/ 	.byte	0x04, 0x12
        /*000e*/ 	.short	(.L_3 - .L_2)
	.align		4
.L_2:
        /*0010*/ 	.word	index@(triton_poi_fused_cat_16)
        /*0014*/ 	.word	0x00000000


	//----- nvinfo : EIATTR_FRAME_SIZE
	.align		4
.L_3:
        /*0018*/ 	.byte	0x04, 0x11
        /*001a*/ 	.short	(.L_5 - .L_4)
	.align		4
.L_4:
        /*001c*/ 	.word	index@(triton_poi_fused_cat_16)
        /*0020*/ 	.word	0x00000000


	//----- nvinfo : EIATTR_MIN_STACK_SIZE
	.align		4
.L_5:
        /*0024*/ 	.byte	0x04, 0x12
        /*0026*/ 	.short	(.L_7 - .L_6)
	.align		4
.L_6:
        /*0028*/ 	.word	index@(triton_poi_fused_cat_16)
        /*002c*/ 	.word	0x00000000
.L_7:


//--------------------- .nv.info.triton_poi_fused_cat_16 --------------------------
	.section	.nv.info.triton_poi_fused_cat_16,"",@"SHT_CUDA_INFO"
	.sectionflags	@""
	.align	4


	//----- nvinfo : EIATTR_CUDA_API_VERSION
	.align		4
        /*0000*/ 	.byte	0x04, 0x37
        /*0002*/ 	.short	(.L_9 - .L_8)
.L_8:
        /*0004*/ 	.word	0x0000007c


	//----- nvinfo : EIATTR_KPARAM_INFO
	.align		4
.L_9:
        /*0008*/ 	.byte	0x04, 0x17
        /*000a*/ 	.short	(.L_11 - .L_10)
.L_10:
        /*000c*/ 	.word	0x00000000
        /*0010*/ 	.short	0x0002
        /*0012*/ 	.short	0x0010
        /*0014*/ 	.byte	0x00, 0xf0, 0x11, 0x00


	//----- nvinfo : EIATTR_KPARAM_INFO
	.align		4
.L_11:
        /*0018*/ 	.byte	0x04, 0x17
        /*001a*/ 	.short	(.L_13 - .L_12)
.L_12:
        /*001c*/ 	.word	0x00000000
        /*0020*/ 	.short	0x0001
        /*0022*/ 	.short	0x0008
        /*0024*/ 	.byte	0x00, 0xf4, 0x21, 0x00


	//----- nvinfo : EIATTR_KPARAM_INFO
	.align		4
.L_13:
        /*0028*/ 	.byte	0x04, 0x17
        /*002a*/ 	.short	(.L_15 - .L_14)
.L_14:
        /*002c*/ 	.word	0x00000000
        /*0030*/ 	.short	0x0000
        /*0032*/ 	.short	0x0000
        /*0034*/ 	.byte	0x00, 0xf4, 0x21, 0x00


	//----- nvinfo : EIATTR_SPARSE_MMA_MASK
	.align		4
.L_15:
        /*0038*/ 	.byte	0x03, 0x50
        /*003a*/ 	.short	0x0000


	//----- nvinfo : EIATTR_MAXREG_COUNT
	.align		4
        /*003c*/ 	.byte	0x03, 0x1b
        /*003e*/ 	.short	0x00ff


	//----- nvinfo : EIATTR_EXIT_INSTR_OFFSETS
	.align		4
        /*0040*/ 	.byte	0x04, 0x1c
        /*0042*/ 	.short	(.L_17 - .L_16)


	//   ....[0]....
.L_16:
        /*0044*/ 	.word	0x00000160


	//   ....[1]....
        /*0048*/ 	.word	0x00000180


	//----- nvinfo : EIATTR_REQNTID
	.align		4
.L_17:
        /*004c*/ 	.byte	0x04, 0x10
        /*004e*/ 	.short	(.L_19 - .L_18)
.L_18:
        /*0050*/ 	.word	0x00000020
        /*0054*/ 	.word	0x00000001
        /*0058*/ 	.word	0x00000001


	//----- nvinfo : EIATTR_CBANK_PARAM_SIZE
	.align		4
.L_19:
        /*005c*/ 	.byte	0x03, 0x19
        /*005e*/ 	.short	0x0014


	//----- nvinfo : EIATTR_PARAM_CBANK
	.align		4
        /*0060*/ 	.byte	0x04, 0x0a
        /*0062*/ 	.short	(.L_21 - .L_20)
	.align		4
.L_20:
        /*0064*/ 	.word	index@(.nv.constant0.triton_poi_fused_cat_16)
        /*0068*/ 	.short	0x0210
        /*006a*/ 	.short	0x0014


	//----- nvinfo : EIATTR_SW_WAR
	.align		4
.L_21:
        /*006c*/ 	.byte	0x04, 0x36
        /*006e*/ 	.short	(.L_23 - .L_22)
.L_22:
        /*0070*/ 	.word	0x00000008
.L_23:


//--------------------- .nv.callgraph             --------------------------
	.section	.nv.callgraph,"",@"SHT_CUDA_CALLGRAPH"
	.align	4
	.sectionentsize	8
	.align		4
        /*0000*/ 	.word	0x00000000
	.align		4
        /*0004*/ 	.word	0xffffffff
	.align		4
        /*0008*/ 	.word	0x00000000
	.align		4
        /*000c*/ 	.word	0xfffffffe
	.align		4
        /*0010*/ 	.word	0x00000000
	.align		4
        /*0014*/ 	.word	0xfffffffd
	.align		4
        /*0018*/ 	.word	0x00000000
	.align		4
        /*001c*/ 	.word	0xfffffffc


//--------------------- .text.triton_poi_fused_cat_16 --------------------------
	.section	.text.triton_poi_fused_cat_16,"ax",@progbits
	.align	128
        .global         triton_poi_fused_cat_16
        .type           triton_poi_fused_cat_16,@function
        .size           triton_poi_fused_cat_16,(.L_x_1 - triton_poi_fused_cat_16)
        .other          triton_poi_fused_cat_16,@"STO_CUDA_ENTRY STV_DEFAULT"
triton_poi_fused_cat_16:
.text.triton_poi_fused_cat_16:
[----:B------:R-:W0:Y:S02]  /*0000*/  LDC R1, c[0x0][0x28] ;  /* 0x00000a00ff017b82 */ /* 0x000e240000000800 */
[----:B------:R-:W1:Y:S01]  /*0010*/  S2R R0, SR_TID.X ;  /* 0x0000000000007919 */ /* 0x000e620000002100 */
[----:B------:R-:W2:Y:S01]  /*0020*/  LDC.64 R4, c[0x0][0x210] ;  /* 0x00008400ff047b82 */ /* 0x000ea20000000a00 */
[----:B------:R-:W-:Y:S01]  /*0030*/  IMAD.MOV.U32 R13, RZ, RZ, RZ ;  /* 0x000000ffff0d7224 */ /* 0x000fe200078e00ff */
[----:B------:R-:W-:Y:S01]  /*0040*/  ULDC.64 UR4, c[0x0][0x208] ;  /* 0x0000820000047ab9 */ /* 0x000fe20000000a00 */
[----:B------:R-:W3:Y:S05]  /*0050*/  S2R R3, SR_CTAID.X ;  /* 0x0000000000037919 */ /* 0x000eea0000002500 */
[----:B------:R-:W4:Y:S01]  /*0060*/  LDC.64 R8, c[0x0][0x218] ;  /* 0x00008600ff087b82 */ /* 0x000f220000000a00 */
[----:B-1----:R-:W-:-:S04]  /*0070*/  LOP3.LUT R0, R0, 0x1f, RZ, 0xc0, !PT ;  /* 0x0000001f00007812 */ /* 0x002fc800078ec0ff */
[----:B---3--:R-:W-:-:S04]  /*0080*/  LEA R0, R3, R0, 0x6 ;  /* 0x0000000003007211 */ /* 0x008fc800078e30ff */
[C---:B------:R-:W-:Y:S02]  /*0090*/  ISETP.GE.AND P0, PT, R0.reuse, 0x40, PT ;  /* 0x000000400000780c */ /* 0x040fe40003f06270 */
[----:B------:R-:W-:Y:S02]  /*00a0*/  SHF.L.U32 R7, R0, 0x4, RZ ;  /* 0x0000000400077819 */ /* 0x000fe400000006ff */
[----:B------:R-:W-:-:S03]  /*00b0*/  IADD3 R6, R0, 0x20, RZ ;  /* 0x0000002000067810 */ /* 0x000fc60007ffe0ff */
[----:B--2---:R-:W-:Y:S01]  /*00c0*/  IMAD.WIDE R2, R7, 0x4, R4 ;  /* 0x0000000407027825 */ /* 0x004fe200078e0204 */
[C---:B------:R-:W-:Y:S02]  /*00d0*/  ISETP.GE.AND P1, PT, R6.reuse, 0x40, PT ;  /* 0x000000400600780c */ /* 0x040fe40003f26270 */
[----:B------:R-:W-:-:S03]  /*00e0*/  SHF.L.U32 R11, R6, 0x4, RZ ;  /* 0x00000004060b7819 */ /* 0x000fc600000006ff */
[----:B------:R-:W2:Y:S01]  /*00f0*/  @!P0 LDG.E.EL R13, desc[UR4][R2.64+0x2c] ;  /* 0x00002c04020d8981 */ /* 0x000ea2000c2e1900 */
[----:B------:R-:W-:Y:S02]  /*0100*/  IMAD.MOV.U32 R15, RZ, RZ, RZ ;  /* 0x000000ffff0f7224 */ /* 0x000fe400078e00ff */
[----:B------:R-:W-:-:S04]  /*0110*/  IMAD.WIDE R4, R11, 0x4, R4 ;  /* 0x000000040b047825 */ /* 0x000fc800078e0204 */
[--C-:B----4-:R-:W-:Y:S01]  /*0120*/  IMAD.WIDE R6, R7, 0x4, R8.reuse ;  /* 0x0000000407067825 */ /* 0x110fe200078e0208 */
[----:B------:R1:W5:Y:S03]  /*0130*/  @!P1 LDG.E.EL R15, desc[UR4][R4.64+0x2c] ;  /* 0x00002c04040f9981 */ /* 0x000366000c2e1900 */
[----:B------:R-:W-:Y:S01]  /*0140*/  IMAD.WIDE R8, R11, 0x4, R8 ;  /* 0x000000040b087825 */ /* 0x000fe200078e0208 */
[----:B--2---:R1:W-:Y:S01]  /*0150*/  @!P0 STG.E desc[UR4][R6.64], R13 ;  /* 0x0000000d06008986 */ /* 0x0043e2000c101904 */
[----:B------:R-:W-:Y:S05]  /*0160*/  @P1 EXIT ;  /* 0x000000000000194d */ /* 0x000fea0003800000 */
[----:B-----5:R-:W-:Y:S01]  /*0170*/  STG.E desc[UR4][R8.64], R15 ;  /* 0x0000000f08007986 */ /* 0x020fe2000c101904 */
[----:B------:R-:W-:Y:S05]  /*0180*/  EXIT ;  /* 0x000000000000794d */ /* 0x000fea0003800000 */
.L_x_0:
[----:B------:R-:W-:-:S00]  /*0190*/  BRA `(.L_x_0) ;  /* 0xfffffffc00fc7947 */ /* 0x000fc0000383ffff */
[----:B------:R-:W-:-:S00]  /*01a0*/  NOP ;  /* 0x0000000000007918 */ /* 0x000fc00000000000 */
        /* <DEDUP_REMOVED lines=13> */
.L_x_1:


//--------------------- .nv.constant0.triton_poi_fused_cat_16 --------------------------
	.section	.nv.constant0.triton_poi_fused_cat_16,"a",@progbits
	.sectionflags	@""
	.align	4
.nv.constant0.triton_poi_fused_cat_16:
	.zero		548
